	.headerflags	@"EF_CUDA_TEXMODE_UNIFIED EF_CUDA_64BIT_ADDRESS EF_CUDA_ACCELERATORS EF_CUDA_SM90 EF_CUDA_VIRTUAL_SM(EF_CUDA_SM90)"
	.elftype	@"ET_EXEC"


//--------------------- .nv.info                  --------------------------
	.section	.nv.info,"",@"SHT_CUDA_INFO"
	.align	4


	//----- nvinfo : EIATTR_REGCOUNT
	.align		4
        /*0000*/ 	.byte	0x04, 0x2f
        /*0002*/ 	.short	(.L_1 - .L_0)
	.align		4
.L_0:
        /*0004*/ 	.word	index@(triton_poi_fused_cat_2)
        /*0008*/ 	.word	0x0000000a


	//----- nvinfo : EIATTR_MIN_STACK_SIZE
	.align		4
.L_1:
        /*000c*/ 	.byte	0x04, 0x12
        /*000e*/ 	.short	(.L_3 - .L_2)
	.align		4
.L_2:
        /*0010*/ 	.word	index@(triton_poi_fused_cat_2)
        /*0014*/ 	.word	0x00000000


	//----- nvinfo : EIATTR_FRAME_SIZE
	.align		4
.L_3:
        /*0018*/ 	.byte	0x04, 0x11
        /*001a*/ 	.short	(.L_5 - .L_4)
	.align		4
.L_4:
        /*001c*/ 	.word	index@(triton_poi_fused_cat_2)
        /*0020*/ 	.word	0x00000000


	//----- nvinfo : EIATTR_MIN_STACK_SIZE
	.align		4
.L_5:
        /*0024*/ 	.byte	0x04, 0x12
        /*0026*/ 	.short	(.L_7 - .L_6)
	.align		4
.L_6:
        /*0028*/ 	.word	index@(triton_poi_fused_cat_2)
        /*002c*/ 	.word	0x00000000
.L_7:


//--------------------- .nv.info.triton_poi_fused_cat_2 --------------------------
	.section	.nv.info.triton_poi_fused_cat_2,"",@"SHT_CUDA_INFO"
	.sectionflags	@""
	.align	4


	//----- nvinfo : EIATTR_CUDA_API_VERSION
	.align		4
        /*0000*/ 	.byte	0x04, 0x37
        /*0002*/ 	.short	(.L_9 - .L_8)
.L_8:
        /*0004*/ 	.word	0x0000007c


	//----- nvinfo : EIATTR_KPARAM_INFO
	.align		4
.L_9:
        /*0008*/ 	.byte	0x04, 0x17
        /*000a*/ 	.short	(.L_11 - .L_10)
.L_10:
        /*000c*/ 	.word	0x00000000
        /*0010*/ 	.short	0x0002
        /*0012*/ 	.short	0x0010
        /*0014*/ 	.byte	0x00, 0xf0, 0x11, 0x00


	//----- nvinfo : EIATTR_KPARAM_INFO
	.align		4
.L_11:
        /*0018*/ 	.byte	0x04, 0x17
        /*001a*/ 	.short	(.L_13 - .L_12)
.L_12:
        /*001c*/ 	.word	0x00000000
        /*0020*/ 	.short	0x0001
        /*0022*/ 	.short	0x0008
        /*0024*/ 	.byte	0x00, 0xf4, 0x21, 0x00


	//----- nvinfo : EIATTR_KPARAM_INFO
	.align		4
.L_13:
        /*0028*/ 	.byte	0x04, 0x17
        /*002a*/ 	.short	(.L_15 - .L_14)
.L_14:
        /*002c*/ 	.word	0x00000000
        /*0030*/ 	.short	0x0000
        /*0032*/ 	.short	0x0000
        /*0034*/ 	.byte	0x00, 0xf4, 0x21, 0x00


	//----- nvinfo : EIATTR_SPARSE_MMA_MASK
	.align		4
.L_15:
        /*0038*/ 	.byte	0x03, 0x50
        /*003a*/ 	.short	0x0000


	//----- nvinfo : EIATTR_MAXREG_COUNT
	.align		4
        /*003c*/ 	.byte	0x03, 0x1b
        /*003e*/ 	.short	0x00ff


	//----- nvinfo : EIATTR_EXIT_INSTR_OFFSETS
	.align		4
        /*0040*/ 	.byte	0x04, 0x1c
        /*0042*/ 	.short	(.L_17 - .L_16)


	//   ....[0]....
.L_16:
        /*0044*/ 	.word	0x000001c0


	//   ....[1]....
        /*0048*/ 	.word	0x000001e0


	//----- nvinfo : EIATTR_REQNTID
	.align		4
.L_17:
        /*004c*/ 	.byte	0x04, 0x10
        /*004e*/ 	.short	(.L_19 - .L_18)
.L_18:
        /*0050*/ 	.word	0x00000080
        /*0054*/ 	.word	0x00000001
        /*0058*/ 	.word	0x00000001


	//----- nvinfo : EIATTR_CBANK_PARAM_SIZE
	.align		4
.L_19:
        /*005c*/ 	.byte	0x03, 0x19
        /*005e*/ 	.short	0x0014


	//----- nvinfo : EIATTR_PARAM_CBANK
	.align		4
        /*0060*/ 	.byte	0x04, 0x0a
        /*0062*/ 	.short	(.L_21 - .L_20)
	.align		4
.L_20:
        /*0064*/ 	.word	index@(.nv.constant0.triton_poi_fused_cat_2)
        /*0068*/ 	.short	0x0210
        /*006a*/ 	.short	0x0014


	//----- nvinfo : EIATTR_SW_WAR
	.align		4
.L_21:
        /*006c*/ 	.byte	0x04, 0x36
        /*006e*/ 	.short	(.L_23 - .L_22)
.L_22:
        /*0070*/ 	.word	0x00000008
.L_23:


//--------------------- .nv.callgraph             --------------------------
	.section	.nv.callgraph,"",@"SHT_CUDA_CALLGRAPH"
	.align	4
	.sectionentsize	8
	.align		4
        /*0000*/ 	.word	0x00000000
	.align		4
        /*0004*/ 	.word	0xffffffff
	.align		4
        /*0008*/ 	.word	0x00000000
	.align		4
        /*000c*/ 	.word	0xfffffffe
	.align		4
        /*0010*/ 	.word	0x00000000
	.align		4
        /*0014*/ 	.word	0xfffffffd
	.align		4
        /*0018*/ 	.word	0x00000000
	.align		4
        /*001c*/ 	.word	0xfffffffc


//--------------------- .text.triton_poi_fused_cat_2 --------------------------
	.section	.text.triton_poi_fused_cat_2,"ax",@progbits
	.align	128
        .global         triton_poi_fused_cat_2
        .type           triton_poi_fused_cat_2,@function
        .size           triton_poi_fused_cat_2,(.L_x_1 - triton_poi_fused_cat_2)
        .other          triton_poi_fused_cat_2,@"STO_CUDA_ENTRY STV_DEFAULT"
triton_poi_fused_cat_2:
.text.triton_poi_fused_cat_2:
[----:B------:R-:W0:Y:S02]  /*0000*/  LDC R1, c[0x0][0x28] ;  /* 0x00000a00ff017b82 */ /* 0x000e240000000800 */
[----:B------:R-:W1:Y:S01]  /*0010*/  S2R R0, SR_TID.X ;  /* 0x0000000000007919 */ /* 0x000e620000002100 */
[----:B------:R-:W-:Y:S01]  /*0020*/  ULDC.64 UR4, c[0x0][0x208] ;  /* 0x0000820000047ab9 */ /* 0x000fe20000000a00 */
[----:B------:R-:W2:Y:S01]  /*0030*/  S2R R3, SR_CTAID.X ;  /* 0x0000000000037919 */ /* 0x000ea20000002500 */
[----:B-1----:R-:W-:Y:S02]  /*0040*/  LOP3.LUT R0, R0, 0x7f, RZ, 0xc0, !PT ;  /* 0x0000007f00007812 */ /* 0x002fe400078ec0ff */
[----:B--2---:R-:W-:-:S03]  /*0050*/  SHF.R.S32.HI R2, RZ, 0x18, R3 ;  /* 0x00000018ff027819 */ /* 0x004fc60000011403 */
[----:B------:R-:W-:Y:S01]  /*0060*/  IMAD R0, R3, 0x80, R0 ;  /* 0x0000008003007824 */ /* 0x000fe200078e0200 */
[----:B------:R-:W-:-:S04]  /*0070*/  SGXT R3, R2, 0x1 ;  /* 0x000000010203781a */ /* 0x000fc80000000200 */
[----:B------:R-:W-:Y:S02]  /*0080*/  LEA.HI R4, R3, R0, RZ, 0x2 ;  /* 0x0000000003047211 */ /* 0x000fe400078f10ff */
[----:B------:R-:W1:Y:S02]  /*0090*/  LDC.64 R2, c[0x0][0x210] ;  /* 0x00008400ff027b82 */ /* 0x000e640000000a00 */
[----:B------:R-:W-:Y:S02]  /*00a0*/  SHF.R.S32.HI R5, RZ, 0x2, R4 ;  /* 0x00000002ff057819 */ /* 0x000fe40000011404 */
[----:B------:R-:W-:Y:S02]  /*00b0*/  LOP3.LUT R7, R4, 0xfffffffc, RZ, 0xc0, !PT ;  /* 0xfffffffc04077812 */ /* 0x000fe400078ec0ff */
[----:B------:R-:W-:-:S03]  /*00c0*/  LEA.HI R6, R5, R5, RZ, 0x2 ;  /* 0x0000000505067211 */ /* 0x000fc600078f10ff */
[----:B------:R-:W-:Y:S01]  /*00d0*/  IMAD.IADD R7, R0, 0x1, -R7 ;  /* 0x0000000100077824 */ /* 0x000fe200078e0a07 */
[----:B------:R-:W-:-:S05]  /*00e0*/  LOP3.LUT R6, R6, 0xfffffffc, RZ, 0xc0, !PT ;  /* 0xfffffffc06067812 */ /* 0x000fca00078ec0ff */
[----:B------:R-:W-:Y:S02]  /*00f0*/  IMAD.IADD R6, R5, 0x1, -R6 ;  /* 0x0000000105067824 */ /* 0x000fe400078e0a06 */
[----:B------:R-:W-:-:S03]  /*0100*/  VIADD R5, R0, 0xfffffff8 ;  /* 0xfffffff800057836 */ /* 0x000fc60000000000 */
[----:B------:R-:W-:Y:S01]  /*0110*/  ISETP.GT.AND P0, PT, R6, 0x1, PT ;  /* 0x000000010600780c */ /* 0x000fe20003f04270 */
[----:B------:R-:W-:-:S03]  /*0120*/  IMAD.MOV.U32 R6, RZ, RZ, RZ ;  /* 0x000000ffff067224 */ /* 0x000fc600078e00ff */
[----:B------:R-:W-:Y:S01]  /*0130*/  ISETP.GT.AND P0, PT, R7, -0x1, P0 ;  /* 0xffffffff0700780c */ /* 0x000fe20000704270 */
[----:B-1----:R-:W-:Y:S02]  /*0140*/  IMAD.WIDE R2, R5, 0x4, R2 ;  /* 0x0000000405027825 */ /* 0x002fe400078e0202 */
[----:B------:R-:W1:Y:S01]  /*0150*/  LDC.64 R4, c[0x0][0x218] ;  /* 0x00008600ff047b82 */ /* 0x000e620000000a00 */
[----:B------:R-:W-:-:S13]  /*0160*/  ISETP.LT.AND P0, PT, R0, 0x100, P0 ;  /* 0x000001000000780c */ /* 0x000fda0000701270 */
[----:B------:R-:W2:Y:S01]  /*0170*/  @P0 LDG.E R6, desc[UR4][R2.64] ;  /* 0x0000000402060981 */ /* 0x000ea2000c1e1900 */
[C---:B------:R-:W-:Y:S01]  /*0180*/  ISETP.GE.AND P1, PT, R0.reuse, 0x100, PT ;  /* 0x000001000000780c */ /* 0x040fe20003f26270 */
[----:B------:R-:W-:-:S04]  /*0190*/  IMAD R7, R0, 0x19, RZ ;  /* 0x0000001900077824 */ /* 0x000fc800078e02ff */
[----:B-1----:R-:W-:Y:S01]  /*01a0*/  IMAD.WIDE R4, R7, 0x4, R4 ;  /* 0x0000000407047825 */ /* 0x002fe200078e0204 */
[----:B--2---:R-:W-:-:S07]  /*01b0*/  SEL R7, R6, 0xc61c4000, P0 ;  /* 0xc61c400006077807 */ /* 0x004fce0000000000 */
[----:B------:R-:W-:Y:S05]  /*01c0*/  @P1 EXIT ;  /* 0x000000000000194d */ /* 0x000fea0003800000 */
[----:B------:R-:W-:Y:S01]  /*01d0*/  STG.E desc[UR4][R4.64], R7 ;  /* 0x0000000704007986 */ /* 0x000fe2000c101904 */
[----:B------:R-:W-:Y:S05]  /*01e0*/  EXIT ;  /* 0x000000000000794d */ /* 0x000fea0003800000 */
.L_x_0:
[----:B------:R-:W-:-:S00]  /*01f0*/  BRA `(.L_x_0) ;  /* 0xfffffffc00fc7947 */ /* 0x000fc0000383ffff */
[----:B------:R-:W-:-:S00]  /*0200*/  NOP ;  /* 0x0000000000007918 */ /* 0x000fc00000000000 */
[----:B------:R-:W-:-:S00]  /*0210*/  NOP ;  /* 0x0000000000007918 */ /* 0x000fc00000000000 */
[----:B------:R-:W-:-:S00]  /*0220*/  NOP ;  /* 0x0000000000007918 */ /* 0x000fc00000000000 */
[----:B------:R-:W-:-:S00]  /*0230*/  NOP ;  /* 0x0000000000007918 */ /* 0x000fc00000000000 */
[----:B------:R-:W-:-:S00]  /*0240*/  NOP ;  /* 0x0000000000007918 */ /* 0x000fc00000000000 */
[----:B------:R-:W-:-:S00]  /*0250*/  NOP ;  /* 0x0000000000007918 */ /* 0x000fc00000000000 */
[----:B------:R-:W-:-:S00]  /*0260*/  NOP ;  /* 0x0000000000007918 */ /* 0x000fc00000000000 */
[----:B------:R-:W-:-:S00]  /*0270*/  NOP ;  /* 0x0000000000007918 */ /* 0x000fc00000000000 */
.L_x_1:


//--------------------- .nv.constant0.triton_poi_fused_cat_2 --------------------------
	.section	.nv.constant0.triton_poi_fused_cat_2,"a",@progbits
	.sectionflags	@""
	.align	4
.nv.constant0.triton_poi_fused_cat_2:
	.zero		548
